//
// Generated by NVIDIA NVVM Compiler
//
// Compiler Build ID: CL-36424714
// Cuda compilation tools, release 13.0, V13.0.88
// Based on NVVM 20.0.0
//

.version 9.0
.target sm_100
.address_size 64

	// .globl	_Z13matrixMulCUDAPdS_S_iii
// _ZZ19matrixMulSharedCUDAPdS_S_iiiE8shared_A has been demoted
// _ZZ19matrixMulSharedCUDAPdS_S_iiiE8shared_B has been demoted

.visible .entry _Z13matrixMulCUDAPdS_S_iii(
	.param .u64 .ptr .align 1 _Z13matrixMulCUDAPdS_S_iii_param_0,
	.param .u64 .ptr .align 1 _Z13matrixMulCUDAPdS_S_iii_param_1,
	.param .u64 .ptr .align 1 _Z13matrixMulCUDAPdS_S_iii_param_2,
	.param .u32 _Z13matrixMulCUDAPdS_S_iii_param_3,
	.param .u32 _Z13matrixMulCUDAPdS_S_iii_param_4,
	.param .u32 _Z13matrixMulCUDAPdS_S_iii_param_5
)
{
	.reg .pred 	%p<13>;
	.reg .b32 	%r<41>;
	.reg .b64 	%rd<53>;
	.reg .b64 	%fd<68>;

	ld.param.u64 	%rd6, [_Z13matrixMulCUDAPdS_S_iii_param_0];
	ld.param.u64 	%rd7, [_Z13matrixMulCUDAPdS_S_iii_param_1];
	ld.param.u64 	%rd8, [_Z13matrixMulCUDAPdS_S_iii_param_2];
	ld.param.u32 	%r20, [_Z13matrixMulCUDAPdS_S_iii_param_3];
	ld.param.u32 	%r18, [_Z13matrixMulCUDAPdS_S_iii_param_4];
	ld.param.u32 	%r19, [_Z13matrixMulCUDAPdS_S_iii_param_5];
	cvta.to.global.u64 	%rd1, %rd8;
	cvta.to.global.u64 	%rd2, %rd7;
	mov.u32 	%r21, %ctaid.x;
	mov.u32 	%r22, %ntid.x;
	mov.u32 	%r23, %tid.x;
	mad.lo.s32 	%r1, %r21, %r22, %r23;
	mov.u32 	%r24, %ctaid.y;
	mov.u32 	%r25, %ntid.y;
	mov.u32 	%r26, %tid.y;
	mad.lo.s32 	%r2, %r24, %r25, %r26;
	setp.gt.s32 	%p1, %r2, %r20;
	setp.gt.s32 	%p2, %r1, %r19;
	or.pred  	%p3, %p1, %p2;
	@%p3 bra 	$L__BB0_14;
	setp.lt.s32 	%p4, %r18, 1;
	mov.f64 	%fd67, 0d0000000000000000;
	@%p4 bra 	$L__BB0_13;
	mul.lo.s32 	%r3, %r18, %r2;
	and.b32  	%r4, %r18, 7;
	setp.lt.u32 	%p5, %r18, 8;
	mov.f64 	%fd67, 0d0000000000000000;
	mov.b32 	%r39, 0;
	@%p5 bra 	$L__BB0_5;
	and.b32  	%r39, %r18, 2147483640;
	neg.s32 	%r37, %r39;
	shl.b32 	%r7, %r19, 3;
	mul.wide.u32 	%rd9, %r3, 8;
	add.s64 	%rd10, %rd9, %rd2;
	add.s64 	%rd52, %rd10, 32;
	mov.f64 	%fd67, 0d0000000000000000;
	mul.wide.s32 	%rd13, %r19, 8;
	mov.u32 	%r36, %r1;
$L__BB0_4:
	.pragma "nounroll";
	ld.global.f64 	%fd17, [%rd52+-32];
	mul.wide.s32 	%rd11, %r36, 8;
	add.s64 	%rd12, %rd1, %rd11;
	ld.global.f64 	%fd18, [%rd12];
	fma.rn.f64 	%fd19, %fd17, %fd18, %fd67;
	ld.global.f64 	%fd20, [%rd52+-24];
	add.s64 	%rd14, %rd12, %rd13;
	ld.global.f64 	%fd21, [%rd14];
	fma.rn.f64 	%fd22, %fd20, %fd21, %fd19;
	ld.global.f64 	%fd23, [%rd52+-16];
	add.s64 	%rd15, %rd14, %rd13;
	ld.global.f64 	%fd24, [%rd15];
	fma.rn.f64 	%fd25, %fd23, %fd24, %fd22;
	ld.global.f64 	%fd26, [%rd52+-8];
	add.s64 	%rd16, %rd15, %rd13;
	ld.global.f64 	%fd27, [%rd16];
	fma.rn.f64 	%fd28, %fd26, %fd27, %fd25;
	ld.global.f64 	%fd29, [%rd52];
	add.s64 	%rd17, %rd16, %rd13;
	ld.global.f64 	%fd30, [%rd17];
	fma.rn.f64 	%fd31, %fd29, %fd30, %fd28;
	ld.global.f64 	%fd32, [%rd52+8];
	add.s64 	%rd18, %rd17, %rd13;
	ld.global.f64 	%fd33, [%rd18];
	fma.rn.f64 	%fd34, %fd32, %fd33, %fd31;
	ld.global.f64 	%fd35, [%rd52+16];
	add.s64 	%rd19, %rd18, %rd13;
	ld.global.f64 	%fd36, [%rd19];
	fma.rn.f64 	%fd37, %fd35, %fd36, %fd34;
	ld.global.f64 	%fd38, [%rd52+24];
	add.s64 	%rd20, %rd19, %rd13;
	ld.global.f64 	%fd39, [%rd20];
	fma.rn.f64 	%fd67, %fd38, %fd39, %fd37;
	add.s32 	%r37, %r37, 8;
	add.s32 	%r36, %r36, %r7;
	add.s64 	%rd52, %rd52, 64;
	setp.ne.s32 	%p6, %r37, 0;
	@%p6 bra 	$L__BB0_4;
$L__BB0_5:
	setp.eq.s32 	%p7, %r4, 0;
	@%p7 bra 	$L__BB0_13;
	and.b32  	%r13, %r18, 3;
	setp.lt.u32 	%p8, %r4, 4;
	@%p8 bra 	$L__BB0_8;
	add.s32 	%r28, %r39, %r3;
	mul.wide.u32 	%rd21, %r28, 8;
	add.s64 	%rd22, %rd2, %rd21;
	ld.global.f64 	%fd41, [%rd22];
	mad.lo.s32 	%r29, %r39, %r19, %r1;
	mul.wide.s32 	%rd23, %r29, 8;
	add.s64 	%rd24, %rd1, %rd23;
	ld.global.f64 	%fd42, [%rd24];
	fma.rn.f64 	%fd43, %fd41, %fd42, %fd67;
	cvt.u64.u32 	%rd25, %r3;
	cvt.u64.u32 	%rd26, %r39;
	add.s64 	%rd27, %rd26, %rd25;
	shl.b64 	%rd28, %rd27, 3;
	add.s64 	%rd29, %rd2, %rd28;
	ld.global.f64 	%fd44, [%rd29+8];
	mul.wide.s32 	%rd30, %r19, 8;
	add.s64 	%rd31, %rd24, %rd30;
	ld.global.f64 	%fd45, [%rd31];
	fma.rn.f64 	%fd46, %fd44, %fd45, %fd43;
	ld.global.f64 	%fd47, [%rd29+16];
	add.s64 	%rd32, %rd31, %rd30;
	ld.global.f64 	%fd48, [%rd32];
	fma.rn.f64 	%fd49, %fd47, %fd48, %fd46;
	ld.global.f64 	%fd50, [%rd29+24];
	add.s64 	%rd33, %rd32, %rd30;
	ld.global.f64 	%fd51, [%rd33];
	fma.rn.f64 	%fd67, %fd50, %fd51, %fd49;
	add.s32 	%r39, %r39, 4;
$L__BB0_8:
	setp.eq.s32 	%p9, %r13, 0;
	@%p9 bra 	$L__BB0_13;
	setp.eq.s32 	%p10, %r13, 1;
	@%p10 bra 	$L__BB0_11;
	add.s32 	%r30, %r39, %r3;
	mul.wide.u32 	%rd34, %r30, 8;
	add.s64 	%rd35, %rd2, %rd34;
	ld.global.f64 	%fd53, [%rd35];
	mad.lo.s32 	%r31, %r39, %r19, %r1;
	mul.wide.s32 	%rd36, %r31, 8;
	add.s64 	%rd37, %rd1, %rd36;
	ld.global.f64 	%fd54, [%rd37];
	fma.rn.f64 	%fd55, %fd53, %fd54, %fd67;
	cvt.u64.u32 	%rd38, %r3;
	cvt.u64.u32 	%rd39, %r39;
	add.s64 	%rd40, %rd39, %rd38;
	shl.b64 	%rd41, %rd40, 3;
	add.s64 	%rd42, %rd2, %rd41;
	ld.global.f64 	%fd56, [%rd42+8];
	mul.wide.s32 	%rd43, %r19, 8;
	add.s64 	%rd44, %rd37, %rd43;
	ld.global.f64 	%fd57, [%rd44];
	fma.rn.f64 	%fd67, %fd56, %fd57, %fd55;
	add.s32 	%r39, %r39, 2;
$L__BB0_11:
	and.b32  	%r32, %r18, 1;
	setp.eq.b32 	%p11, %r32, 1;
	not.pred 	%p12, %p11;
	@%p12 bra 	$L__BB0_13;
	add.s32 	%r33, %r39, %r3;
	mul.wide.u32 	%rd45, %r33, 8;
	add.s64 	%rd46, %rd2, %rd45;
	ld.global.f64 	%fd58, [%rd46];
	mad.lo.s32 	%r34, %r39, %r19, %r1;
	mul.wide.s32 	%rd47, %r34, 8;
	add.s64 	%rd48, %rd1, %rd47;
	ld.global.f64 	%fd59, [%rd48];
	fma.rn.f64 	%fd67, %fd58, %fd59, %fd67;
$L__BB0_13:
	mad.lo.s32 	%r35, %r19, %r2, %r1;
	cvta.to.global.u64 	%rd49, %rd6;
	mul.wide.s32 	%rd50, %r35, 8;
	add.s64 	%rd51, %rd49, %rd50;
	st.global.f64 	[%rd51], %fd67;
$L__BB0_14:
	ret;

}
	// .globl	_Z19matrixMulSharedCUDAPdS_S_iii
.visible .entry _Z19matrixMulSharedCUDAPdS_S_iii(
	.param .u64 .ptr .align 1 _Z19matrixMulSharedCUDAPdS_S_iii_param_0,
	.param .u64 .ptr .align 1 _Z19matrixMulSharedCUDAPdS_S_iii_param_1,
	.param .u64 .ptr .align 1 _Z19matrixMulSharedCUDAPdS_S_iii_param_2,
	.param .u32 _Z19matrixMulSharedCUDAPdS_S_iii_param_3,
	.param .u32 _Z19matrixMulSharedCUDAPdS_S_iii_param_4,
	.param .u32 _Z19matrixMulSharedCUDAPdS_S_iii_param_5
)
{
	.reg .pred 	%p<12>;
	.reg .b32 	%r<42>;
	.reg .b64 	%rd<13>;
	.reg .b64 	%fd<63>;
	// demoted variable
	.shared .align 8 .b8 _ZZ19matrixMulSharedCUDAPdS_S_iiiE8shared_A[2048];
	// demoted variable
	.shared .align 8 .b8 _ZZ19matrixMulSharedCUDAPdS_S_iiiE8shared_B[2048];
	ld.param.u64 	%rd3, [_Z19matrixMulSharedCUDAPdS_S_iii_param_0];
	ld.param.u64 	%rd4, [_Z19matrixMulSharedCUDAPdS_S_iii_param_1];
	ld.param.u64 	%rd5, [_Z19matrixMulSharedCUDAPdS_S_iii_param_2];
	ld.param.u32 	%r23, [_Z19matrixMulSharedCUDAPdS_S_iii_param_3];
	ld.param.u32 	%r24, [_Z19matrixMulSharedCUDAPdS_S_iii_param_4];
	ld.param.u32 	%r25, [_Z19matrixMulSharedCUDAPdS_S_iii_param_5];
	mov.u32 	%r26, %ctaid.y;
	mov.u32 	%r27, %ntid.y;
	mov.u32 	%r39, %tid.y;
	mad.lo.s32 	%r2, %r26, %r27, %r39;
	mov.u32 	%r28, %ctaid.x;
	mov.u32 	%r29, %ntid.x;
	mov.u32 	%r37, %tid.x;
	mad.lo.s32 	%r4, %r28, %r29, %r37;
	setp.lt.s32 	%p1, %r24, 1;
	mov.f64 	%fd62, 0d0000000000000000;
	@%p1 bra 	$L__BB1_7;
	add.s32 	%r30, %r24, 15;
	shr.u32 	%r31, %r30, 4;
	shl.b32 	%r32, %r39, 7;
	mov.u32 	%r33, _ZZ19matrixMulSharedCUDAPdS_S_iiiE8shared_A;
	add.s32 	%r5, %r33, %r32;
	shl.b32 	%r34, %r37, 3;
	add.s32 	%r6, %r5, %r34;
	mov.u32 	%r35, _ZZ19matrixMulSharedCUDAPdS_S_iiiE8shared_B;
	add.s32 	%r8, %r35, %r34;
	add.s32 	%r7, %r8, %r32;
	neg.s32 	%r41, %r31;
	mad.lo.s32 	%r40, %r39, %r25, %r4;
	shl.b32 	%r11, %r25, 4;
	mad.lo.s32 	%r38, %r24, %r2, %r37;
	cvta.to.global.u64 	%rd1, %rd4;
	cvta.to.global.u64 	%rd2, %rd5;
	mov.f64 	%fd62, 0d0000000000000000;
$L__BB1_2:
	setp.ge.s32 	%p2, %r2, %r23;
	setp.ge.u32 	%p3, %r37, %r24;
	mov.f64 	%fd60, 0d0000000000000000;
	or.pred  	%p4, %p2, %p3;
	@%p4 bra 	$L__BB1_4;
	mul.wide.u32 	%rd6, %r38, 8;
	add.s64 	%rd7, %rd1, %rd6;
	ld.global.f64 	%fd60, [%rd7];
$L__BB1_4:
	setp.ge.s32 	%p5, %r4, %r25;
	st.shared.f64 	[%r6], %fd60;
	setp.ge.u32 	%p6, %r39, %r24;
	mov.f64 	%fd61, 0d0000000000000000;
	or.pred  	%p7, %p5, %p6;
	@%p7 bra 	$L__BB1_6;
	mul.wide.u32 	%rd8, %r40, 8;
	add.s64 	%rd9, %rd2, %rd8;
	ld.global.f64 	%fd61, [%rd9];
$L__BB1_6:
	st.shared.f64 	[%r7], %fd61;
	bar.sync 	0;
	ld.shared.f64 	%fd12, [%r5];
	ld.shared.f64 	%fd13, [%r8];
	fma.rn.f64 	%fd14, %fd12, %fd13, %fd62;
	ld.shared.f64 	%fd15, [%r5+8];
	ld.shared.f64 	%fd16, [%r8+128];
	fma.rn.f64 	%fd17, %fd15, %fd16, %fd14;
	ld.shared.f64 	%fd18, [%r5+16];
	ld.shared.f64 	%fd19, [%r8+256];
	fma.rn.f64 	%fd20, %fd18, %fd19, %fd17;
	ld.shared.f64 	%fd21, [%r5+24];
	ld.shared.f64 	%fd22, [%r8+384];
	fma.rn.f64 	%fd23, %fd21, %fd22, %fd20;
	ld.shared.f64 	%fd24, [%r5+32];
	ld.shared.f64 	%fd25, [%r8+512];
	fma.rn.f64 	%fd26, %fd24, %fd25, %fd23;
	ld.shared.f64 	%fd27, [%r5+40];
	ld.shared.f64 	%fd28, [%r8+640];
	fma.rn.f64 	%fd29, %fd27, %fd28, %fd26;
	ld.shared.f64 	%fd30, [%r5+48];
	ld.shared.f64 	%fd31, [%r8+768];
	fma.rn.f64 	%fd32, %fd30, %fd31, %fd29;
	ld.shared.f64 	%fd33, [%r5+56];
	ld.shared.f64 	%fd34, [%r8+896];
	fma.rn.f64 	%fd35, %fd33, %fd34, %fd32;
	ld.shared.f64 	%fd36, [%r5+64];
	ld.shared.f64 	%fd37, [%r8+1024];
	fma.rn.f64 	%fd38, %fd36, %fd37, %fd35;
	ld.shared.f64 	%fd39, [%r5+72];
	ld.shared.f64 	%fd40, [%r8+1152];
	fma.rn.f64 	%fd41, %fd39, %fd40, %fd38;
	ld.shared.f64 	%fd42, [%r5+80];
	ld.shared.f64 	%fd43, [%r8+1280];
	fma.rn.f64 	%fd44, %fd42, %fd43, %fd41;
	ld.shared.f64 	%fd45, [%r5+88];
	ld.shared.f64 	%fd46, [%r8+1408];
	fma.rn.f64 	%fd47, %fd45, %fd46, %fd44;
	ld.shared.f64 	%fd48, [%r5+96];
	ld.shared.f64 	%fd49, [%r8+1536];
	fma.rn.f64 	%fd50, %fd48, %fd49, %fd47;
	ld.shared.f64 	%fd51, [%r5+104];
	ld.shared.f64 	%fd52, [%r8+1664];
	fma.rn.f64 	%fd53, %fd51, %fd52, %fd50;
	ld.shared.f64 	%fd54, [%r5+112];
	ld.shared.f64 	%fd55, [%r8+1792];
	fma.rn.f64 	%fd56, %fd54, %fd55, %fd53;
	ld.shared.f64 	%fd57, [%r5+120];
	ld.shared.f64 	%fd58, [%r8+1920];
	fma.rn.f64 	%fd62, %fd57, %fd58, %fd56;
	bar.sync 	0;
	add.s32 	%r41, %r41, 1;
	setp.ne.s32 	%p8, %r41, 0;
	add.s32 	%r40, %r40, %r11;
	add.s32 	%r39, %r39, 16;
	add.s32 	%r38, %r38, 16;
	add.s32 	%r37, %r37, 16;
	@%p8 bra 	$L__BB1_2;
$L__BB1_7:
	setp.ge.s32 	%p9, %r2, %r23;
	setp.ge.s32 	%p10, %r4, %r25;
	or.pred  	%p11, %p9, %p10;
	@%p11 bra 	$L__BB1_9;
	mad.lo.s32 	%r36, %r25, %r2, %r4;
	cvta.to.global.u64 	%rd10, %rd3;
	mul.wide.s32 	%rd11, %r36, 8;
	add.s64 	%rd12, %rd10, %rd11;
	st.global.f64 	[%rd12], %fd62;
$L__BB1_9:
	ret;

}


// ===== COMPILED SASS (sm_100) =====

	.target	sm_100

	.elftype	@"ET_EXEC"


//--------------------- .note.nv.tkinfo           --------------------------
	.section	.note.nv.tkinfo,"",@"SHT_NOTE"
	.sectionflags	@"SHF_NOTE_NV_TKINFO"
	.tkinfo
        /*0018*/ 	.word	0x00000002
        /*0030*/ 	.string	""
        /*0030*/ 	.string	"ptxas"
        /*0030*/ 	.string	"Cuda compilation tools, release 13.0, V13.0.88"
        /*0030*/ 	.string	"Build cuda_13.0.r13.0/compiler.36424714_0"
        /*0030*/ 	.string	"-arch sm_100 -m 64 "



//--------------------- .note.nv.cuinfo           --------------------------
	.section	.note.nv.cuinfo,"",@"SHT_NOTE"
	.sectionflags	@"SHF_NOTE_NV_CUINFO"
        /*0018*/ 	.short	0x0002
        /*001a*/ 	.short	0x0064
        /*001c*/ 	.short	0x0082
	.zero		2


//--------------------- .nv.info                  --------------------------
	.section	.nv.info,"",@"SHT_CUDA_INFO"
	.align	4


	//----- nvinfo : EIATTR_REGCOUNT
	.align		4
        /*0000*/ 	.byte	0x04, 0x2f
        /*0002*/ 	.short	(.L_1 - .L_0)
	.align		4
.L_0:
        /*0004*/ 	.word	index@(_Z13matrixMulCUDAPdS_S_iii)
        /*0008*/ 	.word	0x00000020


	//----- nvinfo : EIATTR_FRAME_SIZE
	.align		4
.L_1:
        /*000c*/ 	.byte	0x04, 0x11
        /*000e*/ 	.short	(.L_3 - .L_2)
	.align		4
.L_2:
        /*0010*/ 	.word	index@(_Z13matrixMulCUDAPdS_S_iii)
        /*0014*/ 	.word	0x00000000


	//----- nvinfo : EIATTR_REGCOUNT
	.align		4
.L_3:
        /*0018*/ 	.byte	0x04, 0x2f
        /*001a*/ 	.short	(.L_5 - .L_4)
	.align		4
.L_4:
        /*001c*/ 	.word	index@(_Z19matrixMulSharedCUDAPdS_S_iii)
        /*0020*/ 	.word	0x00000020


	//----- nvinfo : EIATTR_FRAME_SIZE
	.align		4
.L_5:
        /*0024*/ 	.byte	0x04, 0x11
        /*0026*/ 	.short	(.L_7 - .L_6)
	.align		4
.L_6:
        /*0028*/ 	.word	index@(_Z19matrixMulSharedCUDAPdS_S_iii)
        /*002c*/ 	.word	0x00000000


	//----- nvinfo : EIATTR_MIN_STACK_SIZE
	.align		4
.L_7:
        /*0030*/ 	.byte	0x04, 0x12
        /*0032*/ 	.short	(.L_9 - .L_8)
	.align		4
.L_8:
        /*0034*/ 	.word	index@(_Z19matrixMulSharedCUDAPdS_S_iii)
        /*0038*/ 	.word	0x00000000


	//----- nvinfo : EIATTR_MIN_STACK_SIZE
	.align		4
.L_9:
        /*003c*/ 	.byte	0x04, 0x12
        /*003e*/ 	.short	(.L_11 - .L_10)
	.align		4
.L_10:
        /*0040*/ 	.word	index@(_Z13matrixMulCUDAPdS_S_iii)
        /*0044*/ 	.word	0x00000000
.L_11:


//--------------------- .nv.compat                --------------------------
	.section	.nv.compat,"",@"SHT_CUDA_COMPAT_INFO"
	.align	4
        /*0000*/ 	.byte	0x02, 0x09, 0x00, 0x00, 0x02, 0x02, 0x01, 0x00, 0x02, 0x05, 0x05, 0x00, 0x03, 0x07, 0x01, 0x01
        /*0010*/ 	.byte	0x02, 0x03, 0x00, 0x00, 0x02, 0x06, 0x01, 0x00, 0x04, 0x0b, 0x08, 0x00, 0x01, 0x00, 0x00, 0x00
        /*0020*/ 	.byte	0x00, 0x00, 0x00, 0x00


//--------------------- .nv.info._Z19matrixMulSharedCUDAPdS_S_iii --------------------------
	.section	.nv.info._Z19matrixMulSharedCUDAPdS_S_iii,"",@"SHT_CUDA_INFO"
	.sectionflags	@""
	.align	4


	//----- nvinfo : EIATTR_CUDA_API_VERSION
	.align		4
        /*0000*/ 	.byte	0x04, 0x37
        /*0002*/ 	.short	(.L_13 - .L_12)
.L_12:
        /*0004*/ 	.word	0x00000082


	//----- nvinfo : EIATTR_KPARAM_INFO
	.align		4
.L_13:
        /*0008*/ 	.byte	0x04, 0x17
        /*000a*/ 	.short	(.L_15 - .L_14)
.L_14:
        /*000c*/ 	.word	0x00000000
        /*0010*/ 	.short	0x0005
        /*0012*/ 	.short	0x0020
        /*0014*/ 	.byte	0x00, 0xf0, 0x11, 0x00


	//----- nvinfo : EIATTR_KPARAM_INFO
	.align		4
.L_15:
        /*0018*/ 	.byte	0x04, 0x17
        /*001a*/ 	.short	(.L_17 - .L_16)
.L_16:
        /*001c*/ 	.word	0x00000000
        /*0020*/ 	.short	0x0004
        /*0022*/ 	.short	0x001c
        /*0024*/ 	.byte	0x00, 0xf0, 0x11, 0x00


	//----- nvinfo : EIATTR_KPARAM_INFO
	.align		4
.L_17:
        /*0028*/ 	.byte	0x04, 0x17
        /*002a*/ 	.short	(.L_19 - .L_18)
.L_18:
        /*002c*/ 	.word	0x00000000
        /*0030*/ 	.short	0x0003
        /*0032*/ 	.short	0x0018
        /*0034*/ 	.byte	0x00, 0xf0, 0x11, 0x00


	//----- nvinfo : EIATTR_KPARAM_INFO
	.align		4
.L_19:
        /*0038*/ 	.byte	0x04, 0x17
        /*003a*/ 	.short	(.L_21 - .L_20)
.L_20:
        /*003c*/ 	.word	0x00000000
        /*0040*/ 	.short	0x0002
        /*0042*/ 	.short	0x0010
        /*0044*/ 	.byte	0x00, 0xf5, 0x21, 0x00


	//----- nvinfo : EIATTR_KPARAM_INFO
	.align		4
.L_21:
        /*0048*/ 	.byte	0x04, 0x17
        /*004a*/ 	.short	(.L_23 - .L_22)
.L_22:
        /*004c*/ 	.word	0x00000000
        /*0050*/ 	.short	0x0001
        /*0052*/ 	.short	0x0008
        /*0054*/ 	.byte	0x00, 0xf5, 0x21, 0x00


	//----- nvinfo : EIATTR_KPARAM_INFO
	.align		4
.L_23:
        /*0058*/ 	.byte	0x04, 0x17
        /*005a*/ 	.short	(.L_25 - .L_24)
.L_24:
        /*005c*/ 	.word	0x00000000
        /*0060*/ 	.short	0x0000
        /*0062*/ 	.short	0x0000
        /*0064*/ 	.byte	0x00, 0xf5, 0x21, 0x00


	//----- nvinfo : EIATTR_SPARSE_MMA_MASK
	.align		4
.L_25:
        /*0068*/ 	.byte	0x03, 0x50
        /*006a*/ 	.short	0x0000


	//----- nvinfo : EIATTR_MAXREG_COUNT
	.align		4
        /*006c*/ 	.byte	0x03, 0x1b
        /*006e*/ 	.short	0x00ff


	//----- nvinfo : EIATTR_NUM_BARRIERS
	.align		4
        /*0070*/ 	.byte	0x02, 0x4c
        /*0072*/ 	.byte	0x01
	.zero		1


	//----- nvinfo : EIATTR_MERCURY_ISA_VERSION
	.align		4
        /*0074*/ 	.byte	0x03, 0x5f
        /*0076*/ 	.short	0x0101


	//----- nvinfo : EIATTR_VRC_CTA_INIT_COUNT
	.align		4
        /*0078*/ 	.byte	0x02, 0x4a
	.zero		1
	.zero		1


	//----- nvinfo : EIATTR_EXIT_INSTR_OFFSETS
	.align		4
        /*007c*/ 	.byte	0x04, 0x1c
        /*007e*/ 	.short	(.L_27 - .L_26)


	//   ....[0]....
.L_26:
        /*0080*/ 	.word	0x00000630


	//   ....[1]....
        /*0084*/ 	.word	0x00000680


	//----- nvinfo : EIATTR_CBANK_PARAM_SIZE
	.align		4
.L_27:
        /*0088*/ 	.byte	0x03, 0x19
        /*008a*/ 	.short	0x0024


	//----- nvinfo : EIATTR_PARAM_CBANK
	.align		4
        /*008c*/ 	.byte	0x04, 0x0a
        /*008e*/ 	.short	(.L_29 - .L_28)
	.align		4
.L_28:
        /*0090*/ 	.word	index@(.nv.constant0._Z19matrixMulSharedCUDAPdS_S_iii)
        /*0094*/ 	.short	0x0380
        /*0096*/ 	.short	0x0024


	//----- nvinfo : EIATTR_SW_WAR
	.align		4
.L_29:
        /*0098*/ 	.byte	0x04, 0x36
        /*009a*/ 	.short	(.L_31 - .L_30)
.L_30:
        /*009c*/ 	.word	0x00000008
.L_31:


//--------------------- .nv.info._Z13matrixMulCUDAPdS_S_iii --------------------------
	.section	.nv.info._Z13matrixMulCUDAPdS_S_iii,"",@"SHT_CUDA_INFO"
	.sectionflags	@""
	.align	4


	//----- nvinfo : EIATTR_CUDA_API_VERSION
	.align		4
        /*0000*/ 	.byte	0x04, 0x37
        /*0002*/ 	.short	(.L_33 - .L_32)
.L_32:
        /*0004*/ 	.word	0x00000082


	//----- nvinfo : EIATTR_KPARAM_INFO
	.align		4
.L_33:
        /*0008*/ 	.byte	0x04, 0x17
        /*000a*/ 	.short	(.L_35 - .L_34)
.L_34:
        /*000c*/ 	.word	0x00000000
        /*0010*/ 	.short	0x0005
        /*0012*/ 	.short	0x0020
        /*0014*/ 	.byte	0x00, 0xf0, 0x11, 0x00


	//----- nvinfo : EIATTR_KPARAM_INFO
	.align		4
.L_35:
        /*0018*/ 	.byte	0x04, 0x17
        /*001a*/ 	.short	(.L_37 - .L_36)
.L_36:
        /*001c*/ 	.word	0x00000000
        /*0020*/ 	.short	0x0004
        /*0022*/ 	.short	0x001c
        /*0024*/ 	.byte	0x00, 0xf0, 0x11, 0x00


	//----- nvinfo : EIATTR_KPARAM_INFO
	.align		4
.L_37:
        /*0028*/ 	.byte	0x04, 0x17
        /*002a*/ 	.short	(.L_39 - .L_38)
.L_38:
        /*002c*/ 	.word	0x00000000
        /*0030*/ 	.short	0x0003
        /*0032*/ 	.short	0x0018
        /*0034*/ 	.byte	0x00, 0xf0, 0x11, 0x00


	//----- nvinfo : EIATTR_KPARAM_INFO
	.align		4
.L_39:
        /*0038*/ 	.byte	0x04, 0x17
        /*003a*/ 	.short	(.L_41 - .L_40)
.L_40:
        /*003c*/ 	.word	0x00000000
        /*0040*/ 	.short	0x0002
        /*0042*/ 	.short	0x0010
        /*0044*/ 	.byte	0x00, 0xf5, 0x21, 0x00


	//----- nvinfo : EIATTR_KPARAM_INFO
	.align		4
.L_41:
        /*0048*/ 	.byte	0x04, 0x17
        /*004a*/ 	.short	(.L_43 - .L_42)
.L_42:
        /*004c*/ 	.word	0x00000000
        /*0050*/ 	.short	0x0001
        /*0052*/ 	.short	0x0008
        /*0054*/ 	.byte	0x00, 0xf5, 0x21, 0x00


	//----- nvinfo : EIATTR_KPARAM_INFO
	.align		4
.L_43:
        /*0058*/ 	.byte	0x04, 0x17
        /*005a*/ 	.short	(.L_45 - .L_44)
.L_44:
        /*005c*/ 	.word	0x00000000
        /*0060*/ 	.short	0x0000
        /*0062*/ 	.short	0x0000
        /*0064*/ 	.byte	0x00, 0xf5, 0x21, 0x00


	//----- nvinfo : EIATTR_SPARSE_MMA_MASK
	.align		4
.L_45:
        /*0068*/ 	.byte	0x03, 0x50
        /*006a*/ 	.short	0x0000


	//----- nvinfo : EIATTR_MAXREG_COUNT
	.align		4
        /*006c*/ 	.byte	0x03, 0x1b
        /*006e*/ 	.short	0x00ff


	//----- nvinfo : EIATTR_MERCURY_ISA_VERSION
	.align		4
        /*0070*/ 	.byte	0x03, 0x5f
        /*0072*/ 	.short	0x0101


	//----- nvinfo : EIATTR_VRC_CTA_INIT_COUNT
	.align		4
        /*0074*/ 	.byte	0x02, 0x4a
	.zero		1
	.zero		1


	//----- nvinfo : EIATTR_EXIT_INSTR_OFFSETS
	.align		4
        /*0078*/ 	.byte	0x04, 0x1c
        /*007a*/ 	.short	(.L_47 - .L_46)


	//   ....[0]....
.L_46:
        /*007c*/ 	.word	0x000000d0


	//   ....[1]....
        /*0080*/ 	.word	0x000008f0


	//----- nvinfo : EIATTR_CBANK_PARAM_SIZE
	.align		4
.L_47:
        /*0084*/ 	.byte	0x03, 0x19
        /*0086*/ 	.short	0x0024


	//----- nvinfo : EIATTR_PARAM_CBANK
	.align		4
        /*0088*/ 	.byte	0x04, 0x0a
        /*008a*/ 	.short	(.L_49 - .L_48)
	.align		4
.L_48:
        /*008c*/ 	.word	index@(.nv.constant0._Z13matrixMulCUDAPdS_S_iii)
        /*0090*/ 	.short	0x0380
        /*0092*/ 	.short	0x0024


	//----- nvinfo : EIATTR_SW_WAR
	.align		4
.L_49:
        /*0094*/ 	.byte	0x04, 0x36
        /*0096*/ 	.short	(.L_51 - .L_50)
.L_50:
        /*0098*/ 	.word	0x00000008
.L_51:


//--------------------- .nv.callgraph             --------------------------
	.section	.nv.callgraph,"",@"SHT_CUDA_CALLGRAPH"
	.align	4
	.sectionentsize	8
	.align		4
        /*0000*/ 	.word	0x00000000
	.align		4
        /*0004*/ 	.word	0xffffffff
	.align		4
        /*0008*/ 	.word	0x00000000
	.align		4
        /*000c*/ 	.word	0xfffffffe
	.align		4
        /*0010*/ 	.word	0x00000000
	.align		4
        /*0014*/ 	.word	0xfffffffd
	.align		4
        /*0018*/ 	.word	0x00000000
	.align		4
        /*001c*/ 	.word	0xfffffffc


//--------------------- .text._Z19matrixMulSharedCUDAPdS_S_iii --------------------------
	.section	.text._Z19matrixMulSharedCUDAPdS_S_iii,"ax",@progbits
	.align	128
        .global         _Z19matrixMulSharedCUDAPdS_S_iii
        .type           _Z19matrixMulSharedCUDAPdS_S_iii,@function
        .size           _Z19matrixMulSharedCUDAPdS_S_iii,(.L_x_8 - _Z19matrixMulSharedCUDAPdS_S_iii)
        .other          _Z19matrixMulSharedCUDAPdS_S_iii,@"STO_CUDA_ENTRY STV_DEFAULT"
_Z19matrixMulSharedCUDAPdS_S_iii:
.text._Z19matrixMulSharedCUDAPdS_S_iii:
[----:B------:R-:W-:Y:S01]  /*0000*/  LDC R1, c[0x0][0x37c] ;  /* 0x0000df00ff017b82 */ /* 0x000fe20000000800 */
[----:B------:R-:W0:Y:S01]  /*0010*/  S2R R17, SR_TID.Y ;  /* 0x0000000000117919 */ /* 0x000e220000002200 */
[----:B------:R-:W1:Y:S06]  /*0020*/  LDCU UR10, c[0x0][0x39c] ;  /* 0x00007380ff0a77ac */ /* 0x000e6c0008000800 */
[----:B------:R-:W0:Y:S01]  /*0030*/  LDC R19, c[0x0][0x364] ;  /* 0x0000d900ff137b82 */ /* 0x000e220000000800 */
[----:B------:R-:W-:Y:S01]  /*0040*/  CS2R R10, SRZ ;  /* 0x00000000000a7805 */ /* 0x000fe2000001ff00 */
[----:B------:R-:W2:Y:S01]  /*0050*/  S2R R16, SR_TID.X ;  /* 0x0000000000107919 */ /* 0x000ea20000002100 */
[----:B------:R-:W3:Y:S01]  /*0060*/  LDCU UR14, c[0x0][0x3a0] ;  /* 0x00007400ff0e77ac */ /* 0x000ee20008000800 */
[----:B------:R-:W4:Y:S04]  /*0070*/  LDCU.64 UR8, c[0x0][0x358] ;  /* 0x00006b00ff0877ac */ /* 0x000f280008000a00 */
[----:B------:R-:W0:Y:S08]  /*0080*/  S2UR UR4, SR_CTAID.Y ;  /* 0x00000000000479c3 */ /* 0x000e300000002600 */
[----:B------:R-:W2:Y:S01]  /*0090*/  S2UR UR5, SR_CTAID.X ;  /* 0x00000000000579c3 */ /* 0x000ea20000002500 */
[----:B-1----:R-:W-:-:S07]  /*00a0*/  UISETP.GE.AND UP0, UPT, UR10, 0x1, UPT ;  /* 0x000000010a00788c */ /* 0x002fce000bf06270 */
[----:B------:R-:W2:Y:S01]  /*00b0*/  LDC R18, c[0x0][0x360] ;  /* 0x0000d800ff127b82 */ /* 0x000ea20000000800 */
[----:B0-----:R-:W-:Y:S02]  /*00c0*/  IMAD R19, R19, UR4, R17 ;  /* 0x0000000413137c24 */ /* 0x001fe4000f8e0211 */
[----:B--2---:R-:W-:Y:S01]  /*00d0*/  IMAD R18, R18, UR5, R16 ;  /* 0x0000000512127c24 */ /* 0x004fe2000f8e0210 */
[----:B---34-:R-:W-:Y:S06]  /*00e0*/  BRA.U !UP0, `(.L_x_0) ;  /* 0x0000000508447547 */ /* 0x018fec000b800000 */
[----:B------:R-:W0:Y:S01]  /*00f0*/  S2UR UR7, SR_CgaCtaId ;  /* 0x00000000000779c3 */ /* 0x000e220000008800 */
[----:B------:R-:W1:Y:S01]  /*0100*/  LDCU UR11, c[0x0][0x3a0] ;  /* 0x00007400ff0b77ac */ /* 0x000e620008000800 */
[----:B------:R-:W-:Y:S01]  /*0110*/  CS2R R10, SRZ ;  /* 0x00000000000a7805 */ /* 0x000fe2000001ff00 */
[----:B------:R-:W-:Y:S01]  /*0120*/  IMAD R6, R19, UR10, R16 ;  /* 0x0000000a13067c24 */ /* 0x000fe2000f8e0210 */
[----:B------:R-:W-:Y:S01]  /*0130*/  UMOV UR5, 0x400 ;  /* 0x0000040000057882 */ /* 0x000fe20000000000 */
[----:B------:R-:W-:-:S03]  /*0140*/  UIADD3 UR4, UPT, UPT, UR10, 0xf, URZ ;  /* 0x0000000f0a047890 */ /* 0x000fc6000fffe0ff */
[----:B------:R-:W2:Y:S01]  /*0150*/  LDC R0, c[0x0][0x3a0] ;  /* 0x0000e800ff007b82 */ /* 0x000ea20000000800 */
[----:B------:R-:W-:Y:S02]  /*0160*/  UIADD3 UR6, UPT, UPT, UR5, 0x800, URZ ;  /* 0x0000080005067890 */ /* 0x000fe4000fffe0ff */
[----:B------:R-:W-:Y:S01]  /*0170*/  USHF.R.U32.HI UR4, URZ, 0x4, UR4 ;  /* 0x00000004ff047899 */ /* 0x000fe20008011604 */
[----:B------:R-:W3:Y:S03]  /*0180*/  LDCU.64 UR12, c[0x0][0x398] ;  /* 0x00007300ff0c77ac */ /* 0x000ee60008000a00 */
[----:B------:R-:W-:Y:S01]  /*0190*/  UIADD3 UR4, UPT, UPT, -UR4, URZ, URZ ;  /* 0x000000ff04047290 */ /* 0x000fe2000fffe1ff */
[----:B-1----:R-:W-:Y:S01]  /*01a0*/  IMAD R7, R17, UR11, R18 ;  /* 0x0000000b11077c24 */ /* 0x002fe2000f8e0212 */
[----:B0-----:R-:W-:Y:S02]  /*01b0*/  ULEA UR5, UR7, UR5, 0x18 ;  /* 0x0000000507057291 */ /* 0x001fe4000f8ec0ff */
[----:B------:R-:W-:-:S04]  /*01c0*/  ULEA UR6, UR7, UR6, 0x18 ;  /* 0x0000000607067291 */ /* 0x000fc8000f8ec0ff */
[----:B------:R-:W-:Y:S02]  /*01d0*/  LEA R5, R17, UR5, 0x7 ;  /* 0x0000000511057c11 */ /* 0x000fe4000f8e38ff */
[----:B------:R-:W-:-:S03]  /*01e0*/  LEA R2, R16, UR6, 0x3 ;  /* 0x0000000610027c11 */ /* 0x000fc6000f8e18ff */
[----:B------:R-:W-:Y:S02]  /*01f0*/  IMAD R4, R16, 0x8, R5 ;  /* 0x0000000810047824 */ /* 0x000fe400078e0205 */
[----:B---3--:R-:W-:-:S07]  /*0200*/  IMAD R3, R17, 0x80, R2 ;  /* 0x0000008011037824 */ /* 0x008fce00078e0202 */
.L_x_1:
[----:B------:R-:W-:Y:S02]  /*0210*/  ISETP.GE.U32.AND P1, PT, R16, UR13, PT ;  /* 0x0000000d10007c0c */ /* 0x000fe4000bf26070 */
[----:B------:R-:W-:Y:S02]  /*0220*/  CS2R R24, SRZ ;  /* 0x0000000000187805 */ /* 0x000fe4000001ff00 */
[----:B------:R-:W-:Y:S02]  /*0230*/  ISETP.GE.U32.AND P0, PT, R17, UR13, PT ;  /* 0x0000000d11007c0c */ /* 0x000fe4000bf06070 */
[----:B------:R-:W-:Y:S02]  /*0240*/  CS2R R26, SRZ ;  /* 0x00000000001a7805 */ /* 0x000fe4000001ff00 */
[----:B------:R-:W-:Y:S02]  /*0250*/  ISETP.GE.OR P1, PT, R19, UR12, P1 ;  /* 0x0000000c13007c0c */ /* 0x000fe40008f26670 */
[----:B--2---:R-:W-:-:S11]  /*0260*/  ISETP.GE.OR P0, PT, R18, R0, P0 ;  /* 0x000000001200720c */ /* 0x004fd60000706670 */
[----:B------:R-:W0:Y:S08]  /*0270*/  @!P1 LDC.64 R12, c[0x0][0x388] ;  /* 0x0000e200ff0c9b82 */ /* 0x000e300000000a00 */
[----:B------:R-:W1:Y:S01]  /*0280*/  @!P0 LDC.64 R8, c[0x0][0x390] ;  /* 0x0000e400ff088b82 */ /* 0x000e620000000a00 */
[----:B0-----:R-:W-:-:S05]  /*0290*/  @!P1 IMAD.WIDE.U32 R28, R6, 0x8, R12 ;  /* 0x00000008061c9825 */ /* 0x001fca00078e000c */
[----:B------:R-:W2:Y:S01]  /*02a0*/  @!P1 LDG.E.64 R24, desc[UR8][R28.64] ;  /* 0x000000081c189981 */ /* 0x000ea2000c1e1b00 */
[----:B-1----:R-:W-:-:S05]  /*02b0*/  @!P0 IMAD.WIDE.U32 R20, R7, 0x8, R8 ;  /* 0x0000000807148825 */ /* 0x002fca00078e0008 */
[----:B------:R-:W3:Y:S04]  /*02c0*/  @!P0 LDG.E.64 R26, desc[UR8][R20.64] ;  /* 0x00000008141a8981 */ /* 0x000ee8000c1e1b00 */
[----:B--2---:R-:W-:Y:S04]  /*02d0*/  STS.64 [R4], R24 ;  /* 0x0000001804007388 */ /* 0x004fe80000000a00 */
[----:B---3--:R-:W-:Y:S01]  /*02e0*/  STS.64 [R3], R26 ;  /* 0x0000001a03007388 */ /* 0x008fe20000000a00 */
[----:B------:R-:W-:Y:S06]  /*02f0*/  BAR.SYNC.DEFER_BLOCKING 0x0 ;  /* 0x0000000000007b1d */ /* 0x000fec0000010000 */
[----:B------:R-:W-:Y:S04]  /*0300*/  LDS.64 R8, [R2] ;  /* 0x0000000002087984 */ /* 0x000fe80000000a00 */
[----:B------:R-:W0:Y:S04]  /*0310*/  LDS.128 R12, [R5] ;  /* 0x00000000050c7984 */ /* 0x000e280000000c00 */
[----:B------:R-:W1:Y:S04]  /*0320*/  LDS.64 R20, [R2+0x80] ;  /* 0x0000800002147984 */ /* 0x000e680000000a00 */
[----:B------:R-:W-:Y:S04]  /*0330*/  LDS.64 R22, [R2+0x100] ;  /* 0x0001000002167984 */ /* 0x000fe80000000a00 */
[----:B------:R-:W-:Y:S01]  /*0340*/  LDS.64 R24, [R2+0x200] ;  /* 0x0002000002187984 */ /* 0x000fe20000000a00 */
[----:B0-----:R-:W-:-:S03]  /*0350*/  DFMA R12, R12, R8, R10 ;  /* 0x000000080c0c722b */ /* 0x001fc6000000000a */
[----:B------:R-:W0:Y:S05]  /*0360*/  LDS.128 R8, [R5+0x10] ;  /* 0x0000100005087984 */ /* 0x000e2a0000000c00 */
[----:B-1----:R-:W-:Y:S01]  /*0370*/  DFMA R14, R20, R14, R12 ;  /* 0x0000000e140e722b */ /* 0x002fe2000000000c */
[----:B------:R-:W1:Y:S07]  /*0380*/  LDS.64 R20, [R2+0x180] ;  /* 0x0001800002147984 */ /* 0x000e6e0000000a00 */
[----:B0-----:R-:W-:-:S02]  /*0390*/  DFMA R8, R8, R22, R14 ;  /* 0x000000160808722b */ /* 0x001fc4000000000e */
[----:B------:R-:W0:Y:S04]  /*03a0*/  LDS.128 R12, [R5+0x20] ;  /* 0x00002000050c7984 */ /* 0x000e280000000c00 */
[----:B------:R-:W-:Y:S02]  /*03b0*/  LDS.64 R22, [R2+0x300] ;  /* 0x0003000002167984 */ /* 0x000fe40000000a00 */
[----:B-1----:R-:W-:Y:S02]  /*03c0*/  DFMA R10, R20, R10, R8 ;  /* 0x0000000a140a722b */ /* 0x002fe40000000008 */
[----:B------:R-:W1:Y:S06]  /*03d0*/  LDS.64 R20, [R2+0x280] ;  /* 0x0002800002147984 */ /* 0x000e6c0000000a00 */
        /* <DEDUP_REMOVED lines=17> */
[----:B------:R-:W2:Y:S02]  /*04f0*/  LDS.64 R22, [R2+0x680] ;  /* 0x0006800002167984 */ /* 0x000ea40000000a00 */
[----:B-1----:R-:W-:Y:S02]  /*0500*/  DFMA R10, R20, R10, R8 ;  /* 0x0000000a140a722b */ /* 0x002fe40000000008 */
[----:B------:R-:W-:Y:S06]  /*0510*/  LDS.64 R20, [R2+0x700] ;  /* 0x0007000002147984 */ /* 0x000fec0000000a00 */
[----:B0-----:R-:W-:-:S02]  /*0520*/  DFMA R24, R12, R24, R10 ;  /* 0x000000180c18722b */ /* 0x001fc4000000000a */
[----:B------:R-:W0:Y:S04]  /*0530*/  LDS.128 R8, [R5+0x70] ;  /* 0x0000700005087984 */ /* 0x000e280000000c00 */
[----:B------:R-:W1:Y:S02]  /*0540*/  LDS.64 R12, [R2+0x780] ;  /* 0x00078000020c7984 */ /* 0x000e640000000a00 */
[----:B--2---:R-:W-:Y:S01]  /*0550*/  DFMA R14, R22, R14, R24 ;  /* 0x0000000e160e722b */ /* 0x004fe20000000018 */
[----:B------:R-:W-:-:S04]  /*0560*/  UIADD3 UR4, UPT, UPT, UR4, 0x1, URZ ;  /* 0x0000000104047890 */ /* 0x000fc8000fffe0ff */
[----:B------:R-:W-:Y:S01]  /*0570*/  UISETP.NE.AND UP0, UPT, UR4, URZ, UPT ;  /* 0x000000ff0400728c */ /* 0x000fe2000bf05270 */
[----:B------:R-:W-:Y:S01]  /*0580*/  VIADD R17, R17, 0x10 ;  /* 0x0000001011117836 */ /* 0x000fe20000000000 */
[----:B------:R-:W-:Y:S01]  /*0590*/  IADD3 R16, PT, PT, R16, 0x10, RZ ;  /* 0x0000001010107810 */ /* 0x000fe20007ffe0ff */
[----:B------:R-:W-:Y:S01]  /*05a0*/  VIADD R6, R6, 0x10 ;  /* 0x0000001006067836 */ /* 0x000fe20000000000 */
[----:B------:R-:W-:Y:S01]  /*05b0*/  LEA R7, R0, R7, 0x4 ;  /* 0x0000000700077211 */ /* 0x000fe200078e20ff */
[----:B0-----:R-:W-:-:S08]  /*05c0*/  DFMA R8, R8, R20, R14 ;  /* 0x000000140808722b */ /* 0x001fd0000000000e */
[----:B-1----:R-:W-:Y:S01]  /*05d0*/  DFMA R10, R12, R10, R8 ;  /* 0x0000000a0c0a722b */ /* 0x002fe20000000008 */
[----:B------:R-:W-:Y:S06]  /*05e0*/  BAR.SYNC.DEFER_BLOCKING 0x0 ;  /* 0x0000000000007b1d */ /* 0x000fec0000010000 */
[----:B------:R-:W-:Y:S05]  /*05f0*/  BRA.U UP0, `(.L_x_1) ;  /* 0xfffffffd00047547 */ /* 0x000fea000b83ffff */
.L_x_0:
[----:B------:R-:W0:Y:S01]  /*0600*/  LDCU UR4, c[0x0][0x398] ;  /* 0x00007300ff0477ac */ /* 0x000e220008000800 */
[----:B------:R-:W-:-:S04]  /*0610*/  ISETP.GE.AND P0, PT, R18, UR14, PT ;  /* 0x0000000e12007c0c */ /* 0x000fc8000bf06270 */
[----:B0-----:R-:W-:-:S13]  /*0620*/  ISETP.GE.OR P0, PT, R19, UR4, P0 ;  /* 0x0000000413007c0c */ /* 0x001fda0008706670 */
[----:B------:R-:W-:Y:S05]  /*0630*/  @P0 EXIT ;  /* 0x000000000000094d */ /* 0x000fea0003800000 */
[----:B------:R-:W0:Y:S01]  /*0640*/  LDC.64 R2, c[0x0][0x380] ;  /* 0x0000e000ff027b82 */ /* 0x000e220000000a00 */
[----:B------:R-:W-:-:S04]  /*0650*/  IMAD R19, R19, UR14, R18 ;  /* 0x0000000e13137c24 */ /* 0x000fc8000f8e0212 */
[----:B0-----:R-:W-:-:S05]  /*0660*/  IMAD.WIDE R2, R19, 0x8, R2 ;  /* 0x0000000813027825 */ /* 0x001fca00078e0202 */
[----:B------:R-:W-:Y:S01]  /*0670*/  STG.E.64 desc[UR8][R2.64], R10 ;  /* 0x0000000a02007986 */ /* 0x000fe2000c101b08 */
[----:B------:R-:W-:Y:S05]  /*0680*/  EXIT ;  /* 0x000000000000794d */ /* 0x000fea0003800000 */
.L_x_2:
[----:B------:R-:W-:-:S00]  /*0690*/  BRA `(.L_x_2) ;  /* 0xfffffffc00fc7947 */ /* 0x000fc0000383ffff */
[----:B------:R-:W-:-:S00]  /*06a0*/  NOP ;  /* 0x0000000000007918 */ /* 0x000fc00000000000 */
        /* <DEDUP_REMOVED lines=13> */
.L_x_8:


//--------------------- .text._Z13matrixMulCUDAPdS_S_iii --------------------------
	.section	.text._Z13matrixMulCUDAPdS_S_iii,"ax",@progbits
	.align	128
        .global         _Z13matrixMulCUDAPdS_S_iii
        .type           _Z13matrixMulCUDAPdS_S_iii,@function
        .size           _Z13matrixMulCUDAPdS_S_iii,(.L_x_9 - _Z13matrixMulCUDAPdS_S_iii)
        .other          _Z13matrixMulCUDAPdS_S_iii,@"STO_CUDA_ENTRY STV_DEFAULT"
_Z13matrixMulCUDAPdS_S_iii:
.text._Z13matrixMulCUDAPdS_S_iii:
[----:B------:R-:W-:Y:S01]  /*0000*/  LDC R1, c[0x0][0x37c] ;  /* 0x0000df00ff017b82 */ /* 0x000fe20000000800 */
[----:B------:R-:W0:Y:S07]  /*0010*/  S2R R2, SR_TID.X ;  /* 0x0000000000027919 */ /* 0x000e2e0000002100 */
[----:B------:R-:W0:Y:S01]  /*0020*/  S2UR UR4, SR_CTAID.X ;  /* 0x00000000000479c3 */ /* 0x000e220000002500 */
[----:B------:R-:W1:Y:S01]  /*0030*/  LDCU UR6, c[0x0][0x398] ;  /* 0x00007300ff0677ac */ /* 0x000e620008000800 */
[----:B------:R-:W2:Y:S06]  /*0040*/  S2R R5, SR_TID.Y ;  /* 0x0000000000057919 */ /* 0x000eac0000002200 */
[----:B------:R-:W0:Y:S08]  /*0050*/  LDC R3, c[0x0][0x360] ;  /* 0x0000d800ff037b82 */ /* 0x000e300000000800 */
[----:B------:R-:W2:Y:S08]  /*0060*/  S2UR UR5, SR_CTAID.Y ;  /* 0x00000000000579c3 */ /* 0x000eb00000002600 */
[----:B------:R-:W2:Y:S08]  /*0070*/  LDC R4, c[0x0][0x364] ;  /* 0x0000d900ff047b82 */ /* 0x000eb00000000800 */
[----:B------:R-:W3:Y:S01]  /*0080*/  LDC R0, c[0x0][0x3a0] ;  /* 0x0000e800ff007b82 */ /* 0x000ee20000000800 */
[----:B0-----:R-:W-:-:S02]  /*0090*/  IMAD R3, R3, UR4, R2 ;  /* 0x0000000403037c24 */ /* 0x001fc4000f8e0202 */
[----:B--2---:R-:W-:-:S03]  /*00a0*/  IMAD R2, R4, UR5, R5 ;  /* 0x0000000504027c24 */ /* 0x004fc6000f8e0205 */
[----:B---3--:R-:W-:-:S04]  /*00b0*/  ISETP.GT.AND P0, PT, R3, R0, PT ;  /* 0x000000000300720c */ /* 0x008fc80003f04270 */
[----:B-1----:R-:W-:-:S13]  /*00c0*/  ISETP.GT.OR P0, PT, R2, UR6, P0 ;  /* 0x0000000602007c0c */ /* 0x002fda0008704670 */
[----:B------:R-:W-:Y:S05]  /*00d0*/  @P0 EXIT ;  /* 0x000000000000094d */ /* 0x000fea0003800000 */
[----:B------:R-:W0:Y:S01]  /*00e0*/  LDC R5, c[0x0][0x39c] ;  /* 0x0000e700ff057b82 */ /* 0x000e220000000800 */
[----:B------:R-:W1:Y:S01]  /*00f0*/  LDCU.64 UR4, c[0x0][0x358] ;  /* 0x00006b00ff0477ac */ /* 0x000e620008000a00 */
[----:B------:R-:W-:Y:S02]  /*0100*/  CS2R R18, SRZ ;  /* 0x0000000000127805 */ /* 0x000fe4000001ff00 */
[----:B0-----:R-:W-:-:S13]  /*0110*/  ISETP.GE.AND P0, PT, R5, 0x1, PT ;  /* 0x000000010500780c */ /* 0x001fda0003f06270 */
[----:B-1----:R-:W-:Y:S05]  /*0120*/  @!P0 BRA `(.L_x_3) ;  /* 0x0000000400e08947 */ /* 0x002fea0003800000 */
[C---:B------:R-:W-:Y:S01]  /*0130*/  ISETP.GE.U32.AND P1, PT, R5.reuse, 0x8, PT ;  /* 0x000000080500780c */ /* 0x040fe20003f26070 */
[----:B------:R-:W-:Y:S01]  /*0140*/  HFMA2 R7, -RZ, RZ, 0, 0 ;  /* 0x00000000ff077431 */ /* 0x000fe200000001ff */
[----:B------:R-:W-:Y:S01]  /*0150*/  LOP3.LUT R4, R5, 0x7, RZ, 0xc0, !PT ;  /* 0x0000000705047812 */ /* 0x000fe200078ec0ff */
[----:B------:R-:W-:Y:S01]  /*0160*/  IMAD R6, R2, R5, RZ ;  /* 0x0000000502067224 */ /* 0x000fe200078e02ff */
[----:B------:R-:W-:Y:S02]  /*0170*/  CS2R R18, SRZ ;  /* 0x0000000000127805 */ /* 0x000fe4000001ff00 */
[----:B------:R-:W-:-:S07]  /*0180*/  ISETP.NE.AND P0, PT, R4, RZ, PT ;  /* 0x000000ff0400720c */ /* 0x000fce0003f05270 */
[----:B------:R-:W-:Y:S06]  /*0190*/  @!P1 BRA `(.L_x_4) ;  /* 0x0000000000c49947 */ /* 0x000fec0003800000 */
[----:B------:R-:W0:Y:S01]  /*01a0*/  LDC.64 R8, c[0x0][0x388] ;  /* 0x0000e200ff087b82 */ /* 0x000e220000000a00 */
[----:B------:R-:W-:Y:S01]  /*01b0*/  LOP3.LUT R7, R5, 0x7ffffff8, RZ, 0xc0, !PT ;  /* 0x7ffffff805077812 */ /* 0x000fe200078ec0ff */
[----:B------:R-:W-:Y:S01]  /*01c0*/  IMAD.MOV.U32 R27, RZ, RZ, R3 ;  /* 0x000000ffff1b7224 */ /* 0x000fe200078e0003 */
[----:B------:R-:W-:-:S03]  /*01d0*/  CS2R R18, SRZ ;  /* 0x0000000000127805 */ /* 0x000fc6000001ff00 */
[----:B------:R-:W-:Y:S02]  /*01e0*/  IMAD.MOV R26, RZ, RZ, -R7 ;  /* 0x000000ffff1a7224 */ /* 0x000fe400078e0a07 */
[----:B0-----:R-:W-:-:S03]  /*01f0*/  IMAD.WIDE.U32 R8, R6, 0x8, R8 ;  /* 0x0000000806087825 */ /* 0x001fc600078e0008 */
[----:B------:R-:W-:-:S04]  /*0200*/  IADD3 R10, P1, PT, R8, 0x20, RZ ;  /* 0x00000020080a7810 */ /* 0x000fc80007f3e0ff */
[----:B------:R-:W-:-:S09]  /*0210*/  IADD3.X R11, PT, PT, RZ, R9, RZ, P1, !PT ;  /* 0x00000009ff0b7210 */ /* 0x000fd20000ffe4ff */
.L_x_5:
[----:B------:R-:W0:Y:S01]  /*0220*/  LDC.64 R22, c[0x0][0x390] ;  /* 0x0000e400ff167b82 */ /* 0x000e220000000a00 */
[----:B------:R-:W-:Y:S01]  /*0230*/  MOV R8, R10 ;  /* 0x0000000a00087202 */ /* 0x000fe20000000f00 */
[----:B------:R-:W-:-:S05]  /*0240*/  IMAD.MOV.U32 R9, RZ, RZ, R11 ;  /* 0x000000ffff097224 */ /* 0x000fca00078e000b */
[----:B------:R-:W2:Y:S04]  /*0250*/  LDG.E.64 R14, desc[UR4][R8.64+-0x20] ;  /* 0xffffe004080e7981 */ /* 0x000ea8000c1e1b00 */
[----:B------:R-:W3:Y:S01]  /*0260*/  LDG.E.64 R10, desc[UR4][R8.64+-0x18] ;  /* 0xffffe804080a7981 */ /* 0x000ee2000c1e1b00 */
[----:B0-----:R-:W-:-:S05]  /*0270*/  IMAD.WIDE R22, R27, 0x8, R22 ;  /* 0x000000081b167825 */ /* 0x001fca00078e0216 */
[----:B------:R-:W2:Y:S01]  /*0280*/  LDG.E.64 R12, desc[UR4][R22.64] ;  /* 0x00000004160c7981 */ /* 0x000ea2000c1e1b00 */
[----:B------:R-:W-:-:S05]  /*0290*/  IMAD.WIDE R28, R0, 0x8, R22 ;  /* 0x00000008001c7825 */ /* 0x000fca00078e0216 */
[----:B------:R-:W3:Y:S01]  /*02a0*/  LDG.E.64 R16, desc[UR4][R28.64] ;  /* 0x000000041c107981 */ /* 0x000ee2000c1e1b00 */
[C---:B------:R-:W-:Y:S01]  /*02b0*/  IMAD.WIDE R24, R0.reuse, 0x8, R28 ;  /* 0x0000000800187825 */ /* 0x040fe200078e021c */
[----:B--2---:R-:W-:Y:S02]  /*02c0*/  DFMA R18, R14, R12, R18 ;  /* 0x0000000c0e12722b */ /* 0x004fe40000000012 */
[----:B------:R-:W2:Y:S04]  /*02d0*/  LDG.E.64 R14, desc[UR4][R8.64+-0x10] ;  /* 0xfffff004080e7981 */ /* 0x000ea8000c1e1b00 */
[----:B------:R-:W2:Y:S01]  /*02e0*/  LDG.E.64 R12, desc[UR4][R24.64] ;  /* 0x00000004180c7981 */ /* 0x000ea2000c1e1b00 */
[----:B------:R-:W-:Y:S01]  /*02f0*/  IMAD.WIDE R20, R0, 0x8, R24 ;  /* 0x0000000800147825 */ /* 0x000fe200078e0218 */
[----:B---3--:R-:W-:-:S02]  /*0300*/  DFMA R16, R10, R16, R18 ;  /* 0x000000100a10722b */ /* 0x008fc40000000012 */
[----:B------:R-:W3:Y:S04]  /*0310*/  LDG.E.64 R10, desc[UR4][R8.64+-0x8] ;  /* 0xfffff804080a7981 */ /* 0x000ee8000c1e1b00 */
        /* <DEDUP_REMOVED lines=9> */
[----:B------:R-:W-:-:S03]  /*03b0*/  IMAD.WIDE R24, R0, 0x8, R28 ;  /* 0x0000000800187825 */ /* 0x000fc600078e021c */
[----:B------:R-:W4:Y:S01]  /*03c0*/  LDG.E.64 R22, desc[UR4][R8.64+0x18] ;  /* 0x0000180408167981 */ /* 0x000f22000c1e1b00 */
[----:B------:R-:W-:-:S06]  /*03d0*/  IMAD.WIDE R20, R0, 0x8, R24 ;  /* 0x0000000800147825 */ /* 0x000fcc00078e0218 */
[----:B------:R-:W4:Y:S01]  /*03e0*/  LDG.E.64 R20, desc[UR4][R20.64] ;  /* 0x0000000414147981 */ /* 0x000f22000c1e1b00 */
[----:B--2---:R-:W-:-:S03]  /*03f0*/  DFMA R14, R16, R14, R18 ;  /* 0x0000000e100e722b */ /* 0x004fc60000000012 */
[----:B------:R-:W2:Y:S04]  /*0400*/  LDG.E.64 R16, desc[UR4][R8.64+0x10] ;  /* 0x0000100408107981 */ /* 0x000ea8000c1e1b00 */
[----:B------:R-:W2:Y:S01]  /*0410*/  LDG.E.64 R18, desc[UR4][R24.64] ;  /* 0x0000000418127981 */ /* 0x000ea2000c1e1b00 */
[----:B------:R-:W-:Y:S01]  /*0420*/  IADD3 R26, PT, PT, R26, 0x8, RZ ;  /* 0x000000081a1a7810 */ /* 0x000fe20007ffe0ff */
[----:B---3--:R-:W-:-:S03]  /*0430*/  DFMA R10, R10, R12, R14 ;  /* 0x0000000c0a0a722b */ /* 0x008fc6000000000e */
[----:B------:R-:W-:Y:S02]  /*0440*/  ISETP.NE.AND P1, PT, R26, RZ, PT ;  /* 0x000000ff1a00720c */ /* 0x000fe40003f25270 */
[----:B------:R-:W-:-:S03]  /*0450*/  LEA R27, R0, R27, 0x3 ;  /* 0x0000001b001b7211 */ /* 0x000fc600078e18ff */
[----:B--2---:R-:W-:Y:S01]  /*0460*/  DFMA R18, R16, R18, R10 ;  /* 0x000000121012722b */ /* 0x004fe2000000000a */
[----:B------:R-:W-:-:S07]  /*0470*/  IADD3 R10, P2, PT, R8, 0x40, RZ ;  /* 0x00000040080a7810 */ /* 0x000fce0007f5e0ff */
[----:B----4-:R-:W-:Y:S01]  /*0480*/  DFMA R18, R22, R20, R18 ;  /* 0x000000141612722b */ /* 0x010fe20000000012 */
[----:B------:R-:W-:Y:S01]  /*0490*/  IMAD.X R11, RZ, RZ, R9, P2 ;  /* 0x000000ffff0b7224 */ /* 0x000fe200010e0609 */
[----:B------:R-:W-:Y:S09]  /*04a0*/  @P1 BRA `(.L_x_5) ;  /* 0xfffffffc005c1947 */ /* 0x000ff2000383ffff */
.L_x_4:
[----:B------:R-:W-:Y:S05]  /*04b0*/  @!P0 BRA `(.L_x_3) ;  /* 0x0000000000fc8947 */ /* 0x000fea0003800000 */
[----:B------:R-:W-:Y:S02]  /*04c0*/  ISETP.GE.U32.AND P1, PT, R4, 0x4, PT ;  /* 0x000000040400780c */ /* 0x000fe40003f26070 */
[----:B------:R-:W-:-:S04]  /*04d0*/  LOP3.LUT R26, R5, 0x3, RZ, 0xc0, !PT ;  /* 0x00000003051a7812 */ /* 0x000fc800078ec0ff */
[----:B------:R-:W-:-:S07]  /*04e0*/  ISETP.NE.AND P0, PT, R26, RZ, PT ;  /* 0x000000ff1a00720c */ /* 0x000fce0003f05270 */
[----:B------:R-:W-:Y:S06]  /*04f0*/  @!P1 BRA `(.L_x_6) ;  /* 0x00000000006c9947 */ /* 0x000fec0003800000 */
[----:B------:R-:W0:Y:S01]  /*0500*/  LDC.64 R24, c[0x0][0x388] ;  /* 0x0000e200ff187b82 */ /* 0x000e220000000a00 */
[----:B------:R-:W1:Y:S01]  /*0510*/  LDCU.64 UR6, c[0x0][0x388] ;  /* 0x00007100ff0677ac */ /* 0x000e620008000a00 */
[C---:B------:R-:W-:Y:S01]  /*0520*/  IMAD.IADD R9, R6.reuse, 0x1, R7 ;  /* 0x0000000106097824 */ /* 0x040fe200078e0207 */
[----:B------:R-:W-:Y:S01]  /*0530*/  IADD3 R4, P1, PT, R6, R7, RZ ;  /* 0x0000000706047210 */ /* 0x000fe20007f3e0ff */
[----:B------:R-:W-:-:S04]  /*0540*/  IMAD R13, R7, R0, R3 ;  /* 0x00000000070d7224 */ /* 0x000fc800078e0203 */
[----:B------:R-:W2:Y:S01]  /*0550*/  LDC.64 R10, c[0x0][0x390] ;  /* 0x0000e400ff0a7b82 */ /* 0x000ea20000000a00 */
[----:B0-----:R-:W-:-:S06]  /*0560*/  IMAD.WIDE.U32 R24, R9, 0x8, R24 ;  /* 0x0000000809187825 */ /* 0x001fcc00078e0018 */
[----:B------:R-:W3:Y:S01]  /*0570*/  LDG.E.64 R24, desc[UR4][R24.64] ;  /* 0x0000000418187981 */ /* 0x000ee2000c1e1b00 */
[----:B--2---:R-:W-:Y:S01]  /*0580*/  IMAD.WIDE R10, R13, 0x8, R10 ;  /* 0x000000080d0a7825 */ /* 0x004fe200078e020a */
[----:B------:R-:W-:Y:S02]  /*0590*/  IADD3.X R13, PT, PT, RZ, RZ, RZ, P1, !PT ;  /* 0x000000ffff0d7210 */ /* 0x000fe40000ffe4ff */
[----:B-1----:R-:W-:Y:S02]  /*05a0*/  LEA R28, P1, R4, UR6, 0x3 ;  /* 0x00000006041c7c11 */ /* 0x002fe4000f8218ff */
[----:B------:R-:W3:Y:S01]  /*05b0*/  LDG.E.64 R8, desc[UR4][R10.64] ;  /* 0x000000040a087981 */ /* 0x000ee2000c1e1b00 */
[----:B------:R-:W-:Y:S01]  /*05c0*/  IMAD.WIDE R14, R0, 0x8, R10 ;  /* 0x00000008000e7825 */ /* 0x000fe200078e020a */
[----:B------:R-:W-:-:S05]  /*05d0*/  LEA.HI.X R29, R4, UR7, R13, 0x3, P1 ;  /* 0x00000007041d7c11 */ /* 0x000fca00088f1c0d */
[----:B------:R-:W2:Y:S01]  /*05e0*/  LDG.E.64 R12, desc[UR4][R28.64+0x8] ;  /* 0x000008041c0c7981 */ /* 0x000ea2000c1e1b00 */
[----:B------:R-:W-:-:S03]  /*05f0*/  IMAD.WIDE R20, R0, 0x8, R14 ;  /* 0x0000000800147825 */ /* 0x000fc600078e020e */
[----:B------:R-:W2:Y:S04]  /*0600*/  LDG.E.64 R10, desc[UR4][R14.64] ;  /* 0x000000040e0a7981 */ /* 0x000ea8000c1e1b00 */
[----:B------:R-:W4:Y:S01]  /*0610*/  LDG.E.64 R16, desc[UR4][R20.64] ;  /* 0x0000000414107981 */ /* 0x000f22000c1e1b00 */
[----:B------:R-:W-:-:S03]  /*0620*/  IMAD.WIDE R22, R0, 0x8, R20 ;  /* 0x0000000800167825 */ /* 0x000fc600078e0214 */
[----:B------:R-:W4:Y:S04]  /*0630*/  LDG.E.64 R14, desc[UR4][R28.64+0x10] ;  /* 0x000010041c0e7981 */ /* 0x000f28000c1e1b00 */
[----:B------:R-:W5:Y:S04]  /*0640*/  LDG.E.64 R20, desc[UR4][R28.64+0x18] ;  /* 0x000018041c147981 */ /* 0x000f68000c1e1b00 */
[----:B------:R-:W5:Y:S01]  /*0650*/  LDG.E.64 R22, desc[UR4][R22.64] ;  /* 0x0000000416167981 */ /* 0x000f62000c1e1b00 */
[----:B------:R-:W-:Y:S01]  /*0660*/  VIADD R7, R7, 0x4 ;  /* 0x0000000407077836 */ /* 0x000fe20000000000 */
[----:B---3--:R-:W-:-:S08]  /*0670*/  DFMA R8, R24, R8, R18 ;  /* 0x000000081808722b */ /* 0x008fd00000000012 */
[----:B--2---:R-:W-:-:S08]  /*0680*/  DFMA R8, R12, R10, R8 ;  /* 0x0000000a0c08722b */ /* 0x004fd00000000008 */
[----:B----4-:R-:W-:-:S08]  /*0690*/  DFMA R8, R14, R16, R8 ;  /* 0x000000100e08722b */ /* 0x010fd00000000008 */
[----:B-----5:R-:W-:-:S11]  /*06a0*/  DFMA R18, R20, R22, R8 ;  /* 0x000000161412722b */ /* 0x020fd60000000008 */
.L_x_6:
[----:B------:R-:W-:Y:S05]  /*06b0*/  @!P0 BRA `(.L_x_3) ;  /* 0x00000000007c8947 */ /* 0x000fea0003800000 */
[----:B------:R-:W-:Y:S02]  /*06c0*/  ISETP.NE.AND P1, PT, R26, 0x1, PT ;  /* 0x000000011a00780c */ /* 0x000fe40003f25270 */
[----:B------:R-:W-:-:S04]  /*06d0*/  LOP3.LUT R5, R5, 0x1, RZ, 0xc0, !PT ;  /* 0x0000000105057812 */ /* 0x000fc800078ec0ff */
[----:B------:R-:W-:-:S07]  /*06e0*/  ISETP.NE.U32.AND P0, PT, R5, 0x1, PT ;  /* 0x000000010500780c */ /* 0x000fce0003f05070 */
[----:B------:R-:W0:Y:S01]  /*06f0*/  @P1 LDC.64 R8, c[0x0][0x388] ;  /* 0x0000e200ff081b82 */ /* 0x000e220000000a00 */
[CC--:B------:R-:W-:Y:S01]  /*0700*/  @P1 IADD3 R13, PT, PT, R6.reuse, R7.reuse, RZ ;  /* 0x00000007060d1210 */ /* 0x0c0fe20007ffe0ff */
[C---:B------:R-:W-:Y:S01]  /*0710*/  @P1 IMAD R17, R7.reuse, R0, R3 ;  /* 0x0000000007111224 */ /* 0x040fe200078e0203 */
[----:B------:R-:W-:Y:S01]  /*0720*/  @P1 IADD3 R16, P2, PT, R6, R7, RZ ;  /* 0x0000000706101210 */ /* 0x000fe20007f5e0ff */
[----:B------:R-:W-:-:S04]  /*0730*/  @P1 VIADD R7, R7, 0x2 ;  /* 0x0000000207071836 */ /* 0x000fc80000000000 */
[----:B------:R-:W1:Y:S08]  /*0740*/  @P1 LDC.64 R20, c[0x0][0x390] ;  /* 0x0000e400ff141b82 */ /* 0x000e700000000a00 */
[----:B------:R-:W2:Y:S08]  /*0750*/  @P1 LDC.64 R14, c[0x0][0x388] ;  /* 0x0000e200ff0e1b82 */ /* 0x000eb00000000a00 */
[----:B------:R-:W3:Y:S01]  /*0760*/  @!P0 LDC.64 R10, c[0x0][0x388] ;  /* 0x0000e200ff0a8b82 */ /* 0x000ee20000000a00 */
[----:B0-----:R-:W-:-:S06]  /*0770*/  @P1 IMAD.WIDE.U32 R12, R13, 0x8, R8 ;  /* 0x000000080d0c1825 */ /* 0x001fcc00078e0008 */
[----:B------:R-:W4:Y:S01]  /*0780*/  @P1 LDG.E.64 R12, desc[UR4][R12.64] ;  /* 0x000000040c0c1981 */ /* 0x000f22000c1e1b00 */
[----:B------:R-:W0:Y:S01]  /*0790*/  @!P0 LDC.64 R4, c[0x0][0x390] ;  /* 0x0000e400ff048b82 */ /* 0x000e220000000a00 */
[----:B-1----:R-:W-:Y:S01]  /*07a0*/  @P1 IMAD.WIDE R20, R17, 0x8, R20 ;  /* 0x0000000811141825 */ /* 0x002fe200078e0214 */
[----:B------:R-:W-:-:S04]  /*07b0*/  @P1 IADD3.X R17, PT, PT, RZ, RZ, RZ, P2, !PT ;  /* 0x000000ffff111210 */ /* 0x000fc800017fe4ff */
[----:B------:R-:W4:Y:S01]  /*07c0*/  @P1 LDG.E.64 R8, desc[UR4][R20.64] ;  /* 0x0000000414081981 */ /* 0x000f22000c1e1b00 */
[----:B--2---:R-:W-:Y:S01]  /*07d0*/  @P1 LEA R14, P2, R16, R14, 0x3 ;  /* 0x0000000e100e1211 */ /* 0x004fe200078418ff */
[----:B------:R-:W-:-:S03]  /*07e0*/  @P1 IMAD.WIDE R22, R0, 0x8, R20 ;  /* 0x0000000800161825 */ /* 0x000fc600078e0214 */
[----:B------:R-:W-:Y:S01]  /*07f0*/  @P1 LEA.HI.X R15, R16, R15, R17, 0x3, P2 ;  /* 0x0000000f100f1211 */ /* 0x000fe200010f1c11 */
[----:B------:R-:W-:Y:S01]  /*0800*/  @!P0 IMAD R25, R7, R0, R3 ;  /* 0x0000000007198224 */ /* 0x000fe200078e0203 */
[----:B------:R-:W-:Y:S02]  /*0810*/  @!P0 IADD3 R17, PT, PT, R6, R7, RZ ;  /* 0x0000000706118210 */ /* 0x000fe40007ffe0ff */
[----:B------:R-:W2:Y:S04]  /*0820*/  @P1 LDG.E.64 R6, desc[UR4][R22.64] ;  /* 0x0000000416061981 */ /* 0x000ea8000c1e1b00 */
[----:B------:R-:W2:Y:S01]  /*0830*/  @P1 LDG.E.64 R14, desc[UR4][R14.64+0x8] ;  /* 0x000008040e0e1981 */ /* 0x000ea2000c1e1b00 */
[----:B---3--:R-:W-:-:S04]  /*0840*/  @!P0 IMAD.WIDE.U32 R10, R17, 0x8, R10 ;  /* 0x00000008110a8825 */ /* 0x008fc800078e000a */
[----:B0-----:R-:W-:Y:S02]  /*0850*/  @!P0 IMAD.WIDE R4, R25, 0x8, R4 ;  /* 0x0000000819048825 */ /* 0x001fe400078e0204 */
[----:B------:R-:W3:Y:S04]  /*0860*/  @!P0 LDG.E.64 R10, desc[UR4][R10.64] ;  /* 0x000000040a0a8981 */ /* 0x000ee8000c1e1b00 */
[----:B------:R-:W3:Y:S01]  /*0870*/  @!P0 LDG.E.64 R4, desc[UR4][R4.64] ;  /* 0x0000000404048981 */ /* 0x000ee2000c1e1b00 */
[----:B----4-:R-:W-:-:S08]  /*0880*/  @P1 DFMA R8, R12, R8, R18 ;  /* 0x000000080c08122b */ /* 0x010fd00000000012 */
[----:B--2---:R-:W-:-:S08]  /*0890*/  @P1 DFMA R18, R14, R6, R8 ;  /* 0x000000060e12122b */ /* 0x004fd00000000008 */
[----:B---3--:R-:W-:-:S11]  /*08a0*/  @!P0 DFMA R18, R10, R4, R18 ;  /* 0x000000040a12822b */ /* 0x008fd60000000012 */
.L_x_3:
[----:B------:R-:W0:Y:S01]  /*08b0*/  LDC.64 R4, c[0x0][0x380] ;  /* 0x0000e000ff047b82 */ /* 0x000e220000000a00 */
[----:B------:R-:W-:-:S04]  /*08c0*/  IMAD R3, R2, R0, R3 ;  /* 0x0000000002037224 */ /* 0x000fc800078e0203 */
[----:B0-----:R-:W-:-:S05]  /*08d0*/  IMAD.WIDE R2, R3, 0x8, R4 ;  /* 0x0000000803027825 */ /* 0x001fca00078e0204 */
[----:B------:R-:W-:Y:S01]  /*08e0*/  STG.E.64 desc[UR4][R2.64], R18 ;  /* 0x0000001202007986 */ /* 0x000fe2000c101b04 */
[----:B------:R-:W-:Y:S05]  /*08f0*/  EXIT ;  /* 0x000000000000794d */ /* 0x000fea0003800000 */
.L_x_7:
        /* <DEDUP_REMOVED lines=16> */
.L_x_9:


//--------------------- .nv.shared._Z19matrixMulSharedCUDAPdS_S_iii --------------------------
	.section	.nv.shared._Z19matrixMulSharedCUDAPdS_S_iii,"aw",@nobits
	.sectionflags	@""
	.align	8
.nv.shared._Z19matrixMulSharedCUDAPdS_S_iii:
	.zero		5120


//--------------------- .nv.shared.reserved.0     --------------------------
	.section	.nv.shared.reserved.0,"aw",@nobits
	.weak		__nv_reservedSMEM_offset_0_alias
	.size		__nv_reservedSMEM_offset_0_alias, 0, 64
	.other		__nv_reservedSMEM_offset_0_alias,@"STO_CUDA_RESERVED_SHARED STV_DEFAULT"
__nv_reservedSMEM_offset_0_alias:
	.zero		0
	.zero		64


//--------------------- .nv.constant0._Z19matrixMulSharedCUDAPdS_S_iii --------------------------
	.section	.nv.constant0._Z19matrixMulSharedCUDAPdS_S_iii,"a",@progbits
	.sectionflags	@""
	.align	4
.nv.constant0._Z19matrixMulSharedCUDAPdS_S_iii:
	.zero		932


//--------------------- .nv.constant0._Z13matrixMulCUDAPdS_S_iii --------------------------
	.section	.nv.constant0._Z13matrixMulCUDAPdS_S_iii,"a",@progbits
	.sectionflags	@""
	.align	4
.nv.constant0._Z13matrixMulCUDAPdS_S_iii:
	.zero		932


//--------------------- SYMBOLS --------------------------

	.type		.nv.reservedSmem.offset0,@object
	.size		.nv.reservedSmem.offset0,0x4
	.type		.nv.reservedSmem.cap,@object
	.size		.nv.reservedSmem.cap,0x4
